//
// Generated by NVIDIA NVVM Compiler
//
// Compiler Build ID: CL-36424714
// Cuda compilation tools, release 13.0, V13.0.88
// Based on NVVM 20.0.0
//

.version 9.0
.target sm_100
.address_size 64

	// .globl	_Z9reduce_v3ILi128EEvPfS0_
// _ZZ9reduce_v3ILi128EEvPfS0_E4smem has been demoted

.visible .entry _Z9reduce_v3ILi128EEvPfS0_(
	.param .u64 .ptr .align 1 _Z9reduce_v3ILi128EEvPfS0__param_0,
	.param .u64 .ptr .align 1 _Z9reduce_v3ILi128EEvPfS0__param_1
)
{
	.reg .pred 	%p<5>;
	.reg .b32 	%r<14>;
	.reg .b32 	%f<8>;
	.reg .b64 	%rd<9>;
	// demoted variable
	.shared .align 4 .b8 _ZZ9reduce_v3ILi128EEvPfS0_E4smem[512];
	ld.param.u64 	%rd2, [_Z9reduce_v3ILi128EEvPfS0__param_0];
	ld.param.u64 	%rd1, [_Z9reduce_v3ILi128EEvPfS0__param_1];
	cvta.to.global.u64 	%rd3, %rd2;
	mov.u32 	%r1, %tid.x;
	mov.u32 	%r2, %ctaid.x;
	shl.b32 	%r7, %r2, 8;
	add.s32 	%r8, %r7, %r1;
	mul.wide.u32 	%rd4, %r8, 4;
	add.s64 	%rd5, %rd3, %rd4;
	ld.global.f32 	%f1, [%rd5];
	ld.global.f32 	%f2, [%rd5+512];
	add.f32 	%f3, %f1, %f2;
	shl.b32 	%r9, %r1, 2;
	mov.u32 	%r10, _ZZ9reduce_v3ILi128EEvPfS0_E4smem;
	add.s32 	%r3, %r10, %r9;
	st.shared.f32 	[%r3], %f3;
	bar.sync 	0;
	mov.u32 	%r13, %ntid.x;
	setp.lt.u32 	%p1, %r13, 2;
	@%p1 bra 	$L__BB0_4;
$L__BB0_1:
	shr.u32 	%r6, %r13, 1;
	setp.ge.u32 	%p2, %r1, %r6;
	@%p2 bra 	$L__BB0_3;
	shl.b32 	%r11, %r6, 2;
	add.s32 	%r12, %r3, %r11;
	ld.shared.f32 	%f4, [%r12];
	ld.shared.f32 	%f5, [%r3];
	add.f32 	%f6, %f4, %f5;
	st.shared.f32 	[%r3], %f6;
$L__BB0_3:
	bar.sync 	0;
	setp.gt.u32 	%p3, %r13, 3;
	mov.u32 	%r13, %r6;
	@%p3 bra 	$L__BB0_1;
$L__BB0_4:
	setp.ne.s32 	%p4, %r1, 0;
	@%p4 bra 	$L__BB0_6;
	ld.shared.f32 	%f7, [_ZZ9reduce_v3ILi128EEvPfS0_E4smem];
	cvta.to.global.u64 	%rd6, %rd1;
	mul.wide.u32 	%rd7, %r2, 4;
	add.s64 	%rd8, %rd6, %rd7;
	st.global.f32 	[%rd8], %f7;
$L__BB0_6:
	ret;

}


// ===== COMPILED SASS (sm_100) =====

	.target	sm_100

	.elftype	@"ET_EXEC"


//--------------------- .note.nv.tkinfo           --------------------------
	.section	.note.nv.tkinfo,"",@"SHT_NOTE"
	.sectionflags	@"SHF_NOTE_NV_TKINFO"
	.tkinfo
        /*0018*/ 	.word	0x00000002
        /*0030*/ 	.string	""
        /*0030*/ 	.string	"ptxas"
        /*0030*/ 	.string	"Cuda compilation tools, release 13.0, V13.0.88"
        /*0030*/ 	.string	"Build cuda_13.0.r13.0/compiler.36424714_0"
        /*0030*/ 	.string	"-arch sm_100 -m 64 "



//--------------------- .note.nv.cuinfo           --------------------------
	.section	.note.nv.cuinfo,"",@"SHT_NOTE"
	.sectionflags	@"SHF_NOTE_NV_CUINFO"
        /*0018*/ 	.short	0x0002
        /*001a*/ 	.short	0x0064
        /*001c*/ 	.short	0x0082
	.zero		2


//--------------------- .nv.info                  --------------------------
	.section	.nv.info,"",@"SHT_CUDA_INFO"
	.align	4


	//----- nvinfo : EIATTR_REGCOUNT
	.align		4
        /*0000*/ 	.byte	0x04, 0x2f
        /*0002*/ 	.short	(.L_1 - .L_0)
	.align		4
.L_0:
        /*0004*/ 	.word	index@(_Z9reduce_v3ILi128EEvPfS0_)
        /*0008*/ 	.word	0x0000000b


	//----- nvinfo : EIATTR_FRAME_SIZE
	.align		4
.L_1:
        /*000c*/ 	.byte	0x04, 0x11
        /*000e*/ 	.short	(.L_3 - .L_2)
	.align		4
.L_2:
        /*0010*/ 	.word	index@(_Z9reduce_v3ILi128EEvPfS0_)
        /*0014*/ 	.word	0x00000000


	//----- nvinfo : EIATTR_MIN_STACK_SIZE
	.align		4
.L_3:
        /*0018*/ 	.byte	0x04, 0x12
        /*001a*/ 	.short	(.L_5 - .L_4)
	.align		4
.L_4:
        /*001c*/ 	.word	index@(_Z9reduce_v3ILi128EEvPfS0_)
        /*0020*/ 	.word	0x00000000
.L_5:


//--------------------- .nv.compat                --------------------------
	.section	.nv.compat,"",@"SHT_CUDA_COMPAT_INFO"
	.align	4
        /*0000*/ 	.byte	0x02, 0x09, 0x00, 0x00, 0x02, 0x02, 0x01, 0x00, 0x02, 0x05, 0x05, 0x00, 0x03, 0x07, 0x01, 0x01
        /*0010*/ 	.byte	0x02, 0x03, 0x00, 0x00, 0x02, 0x06, 0x01, 0x00, 0x04, 0x0b, 0x08, 0x00, 0x09, 0x00, 0x00, 0x00
        /*0020*/ 	.byte	0x00, 0x00, 0x00, 0x00


//--------------------- .nv.info._Z9reduce_v3ILi128EEvPfS0_ --------------------------
	.section	.nv.info._Z9reduce_v3ILi128EEvPfS0_,"",@"SHT_CUDA_INFO"
	.sectionflags	@""
	.align	4


	//----- nvinfo : EIATTR_CUDA_API_VERSION
	.align		4
        /*0000*/ 	.byte	0x04, 0x37
        /*0002*/ 	.short	(.L_7 - .L_6)
.L_6:
        /*0004*/ 	.word	0x00000082


	//----- nvinfo : EIATTR_KPARAM_INFO
	.align		4
.L_7:
        /*0008*/ 	.byte	0x04, 0x17
        /*000a*/ 	.short	(.L_9 - .L_8)
.L_8:
        /*000c*/ 	.word	0x00000000
        /*0010*/ 	.short	0x0001
        /*0012*/ 	.short	0x0008
        /*0014*/ 	.byte	0x00, 0xf5, 0x21, 0x00


	//----- nvinfo : EIATTR_KPARAM_INFO
	.align		4
.L_9:
        /*0018*/ 	.byte	0x04, 0x17
        /*001a*/ 	.short	(.L_11 - .L_10)
.L_10:
        /*001c*/ 	.word	0x00000000
        /*0020*/ 	.short	0x0000
        /*0022*/ 	.short	0x0000
        /*0024*/ 	.byte	0x00, 0xf5, 0x21, 0x00


	//----- nvinfo : EIATTR_SPARSE_MMA_MASK
	.align		4
.L_11:
        /*0028*/ 	.byte	0x03, 0x50
        /*002a*/ 	.short	0x0000


	//----- nvinfo : EIATTR_MAXREG_COUNT
	.align		4
        /*002c*/ 	.byte	0x03, 0x1b
        /*002e*/ 	.short	0x00ff


	//----- nvinfo : EIATTR_NUM_BARRIERS
	.align		4
        /*0030*/ 	.byte	0x02, 0x4c
        /*0032*/ 	.byte	0x01
	.zero		1


	//----- nvinfo : EIATTR_MERCURY_ISA_VERSION
	.align		4
        /*0034*/ 	.byte	0x03, 0x5f
        /*0036*/ 	.short	0x0101


	//----- nvinfo : EIATTR_VRC_CTA_INIT_COUNT
	.align		4
        /*0038*/ 	.byte	0x02, 0x4a
	.zero		1
	.zero		1


	//----- nvinfo : EIATTR_EXIT_INSTR_OFFSETS
	.align		4
        /*003c*/ 	.byte	0x04, 0x1c
        /*003e*/ 	.short	(.L_13 - .L_12)


	//   ....[0]....
.L_12:
        /*0040*/ 	.word	0x00000200


	//   ....[1]....
        /*0044*/ 	.word	0x00000280


	//----- nvinfo : EIATTR_CBANK_PARAM_SIZE
	.align		4
.L_13:
        /*0048*/ 	.byte	0x03, 0x19
        /*004a*/ 	.short	0x0010


	//----- nvinfo : EIATTR_PARAM_CBANK
	.align		4
        /*004c*/ 	.byte	0x04, 0x0a
        /*004e*/ 	.short	(.L_15 - .L_14)
	.align		4
.L_14:
        /*0050*/ 	.word	index@(.nv.constant0._Z9reduce_v3ILi128EEvPfS0_)
        /*0054*/ 	.short	0x0380
        /*0056*/ 	.short	0x0010


	//----- nvinfo : EIATTR_SW_WAR
	.align		4
.L_15:
        /*0058*/ 	.byte	0x04, 0x36
        /*005a*/ 	.short	(.L_17 - .L_16)
.L_16:
        /*005c*/ 	.word	0x00000008
.L_17:


//--------------------- .nv.callgraph             --------------------------
	.section	.nv.callgraph,"",@"SHT_CUDA_CALLGRAPH"
	.align	4
	.sectionentsize	8
	.align		4
        /*0000*/ 	.word	0x00000000
	.align		4
        /*0004*/ 	.word	0xffffffff
	.align		4
        /*0008*/ 	.word	0x00000000
	.align		4
        /*000c*/ 	.word	0xfffffffe
	.align		4
        /*0010*/ 	.word	0x00000000
	.align		4
        /*0014*/ 	.word	0xfffffffd
	.align		4
        /*0018*/ 	.word	0x00000000
	.align		4
        /*001c*/ 	.word	0xfffffffc


//--------------------- .text._Z9reduce_v3ILi128EEvPfS0_ --------------------------
	.section	.text._Z9reduce_v3ILi128EEvPfS0_,"ax",@progbits
	.align	128
        .global         _Z9reduce_v3ILi128EEvPfS0_
        .type           _Z9reduce_v3ILi128EEvPfS0_,@function
        .size           _Z9reduce_v3ILi128EEvPfS0_,(.L_x_3 - _Z9reduce_v3ILi128EEvPfS0_)
        .other          _Z9reduce_v3ILi128EEvPfS0_,@"STO_CUDA_ENTRY STV_DEFAULT"
_Z9reduce_v3ILi128EEvPfS0_:
.text._Z9reduce_v3ILi128EEvPfS0_:
[----:B------:R-:W-:Y:S01]  /*0000*/  LDC R1, c[0x0][0x37c] ;  /* 0x0000df00ff017b82 */ /* 0x000fe20000000800 */
[----:B------:R-:W0:Y:S07]  /*0010*/  S2R R6, SR_TID.X ;  /* 0x0000000000067919 */ /* 0x000e2e0000002100 */
[----:B------:R-:W1:Y:S01]  /*0020*/  LDC.64 R2, c[0x0][0x380] ;  /* 0x0000e000ff027b82 */ /* 0x000e620000000a00 */
[----:B------:R-:W2:Y:S01]  /*0030*/  LDCU.64 UR6, c[0x0][0x358] ;  /* 0x00006b00ff0677ac */ /* 0x000ea20008000a00 */
[----:B------:R-:W0:Y:S02]  /*0040*/  S2R R7, SR_CTAID.X ;  /* 0x0000000000077919 */ /* 0x000e240000002500 */
[----:B0-----:R-:W-:-:S04]  /*0050*/  IMAD R5, R7, 0x100, R6 ;  /* 0x0000010007057824 */ /* 0x001fc800078e0206 */
[----:B-1----:R-:W-:-:S05]  /*0060*/  IMAD.WIDE.U32 R2, R5, 0x4, R2 ;  /* 0x0000000405027825 */ /* 0x002fca00078e0002 */
[----:B--2---:R-:W2:Y:S04]  /*0070*/  LDG.E R0, desc[UR6][R2.64] ;  /* 0x0000000602007981 */ /* 0x004ea8000c1e1900 */
[----:B------:R-:W2:Y:S01]  /*0080*/  LDG.E R5, desc[UR6][R2.64+0x200] ;  /* 0x0002000602057981 */ /* 0x000ea2000c1e1900 */
[----:B------:R-:W0:Y:S01]  /*0090*/  S2UR UR5, SR_CgaCtaId ;  /* 0x00000000000579c3 */ /* 0x000e220000008800 */
[----:B------:R-:W-:Y:S01]  /*00a0*/  UMOV UR4, 0x400 ;  /* 0x0000040000047882 */ /* 0x000fe20000000000 */
[----:B------:R-:W1:Y:S01]  /*00b0*/  LDCU UR8, c[0x0][0x360] ;  /* 0x00006c00ff0877ac */ /* 0x000e620008000800 */
[----:B------:R-:W-:Y:S01]  /*00c0*/  ISETP.NE.AND P0, PT, R6, RZ, PT ;  /* 0x000000ff0600720c */ /* 0x000fe20003f05270 */
[----:B-1----:R-:W-:Y:S02]  /*00d0*/  UISETP.GE.U32.AND UP0, UPT, UR8, 0x2, UPT ;  /* 0x000000020800788c */ /* 0x002fe4000bf06070 */
[----:B0-----:R-:W-:Y:S01]  /*00e0*/  ULEA UR4, UR5, UR4, 0x18 ;  /* 0x0000000405047291 */ /* 0x001fe2000f8ec0ff */
[----:B--2---:R-:W-:-:S05]  /*00f0*/  FADD R0, R0, R5 ;  /* 0x0000000500007221 */ /* 0x004fca0000000000 */
[----:B------:R-:W-:-:S05]  /*0100*/  LEA R5, R6, UR4, 0x2 ;  /* 0x0000000406057c11 */ /* 0x000fca000f8e10ff */
[----:B------:R0:W-:Y:S01]  /*0110*/  STS [R5], R0 ;  /* 0x0000000005007388 */ /* 0x0001e20000000800 */
[----:B------:R-:W-:Y:S06]  /*0120*/  BAR.SYNC.DEFER_BLOCKING 0x0 ;  /* 0x0000000000007b1d */ /* 0x000fec0000010000 */
[----:B------:R-:W-:Y:S05]  /*0130*/  BRA.U !UP0, `(.L_x_0) ;  /* 0x0000000108307547 */ /* 0x000fea000b800000 */
[----:B0-----:R-:W-:-:S07]  /*0140*/  IMAD.U32 R0, RZ, RZ, UR8 ;  /* 0x00000008ff007e24 */ /* 0x001fce000f8e00ff */
.L_x_1:
[----:B------:R-:W-:-:S04]  /*0150*/  SHF.R.U32.HI R8, RZ, 0x1, R0 ;  /* 0x00000001ff087819 */ /* 0x000fc80000011600 */
[----:B------:R-:W-:-:S13]  /*0160*/  ISETP.GE.U32.AND P1, PT, R6, R8, PT ;  /* 0x000000080600720c */ /* 0x000fda0003f26070 */
[----:B------:R-:W-:Y:S01]  /*0170*/  @!P1 LEA R2, R8, R5, 0x2 ;  /* 0x0000000508029211 */ /* 0x000fe200078e10ff */
[----:B------:R-:W-:Y:S05]  /*0180*/  @!P1 LDS R3, [R5] ;  /* 0x0000000005039984 */ /* 0x000fea0000000800 */
[----:B------:R-:W0:Y:S02]  /*0190*/  @!P1 LDS R2, [R2] ;  /* 0x0000000002029984 */ /* 0x000e240000000800 */
[----:B0-----:R-:W-:-:S05]  /*01a0*/  @!P1 FADD R4, R2, R3 ;  /* 0x0000000302049221 */ /* 0x001fca0000000000 */
[----:B------:R1:W-:Y:S01]  /*01b0*/  @!P1 STS [R5], R4 ;  /* 0x0000000405009388 */ /* 0x0003e20000000800 */
[----:B------:R-:W-:Y:S01]  /*01c0*/  BAR.SYNC.DEFER_BLOCKING 0x0 ;  /* 0x0000000000007b1d */ /* 0x000fe20000010000 */
[----:B------:R-:W-:Y:S02]  /*01d0*/  ISETP.GT.U32.AND P1, PT, R0, 0x3, PT ;  /* 0x000000030000780c */ /* 0x000fe40003f24070 */
[----:B------:R-:W-:-:S11]  /*01e0*/  MOV R0, R8 ;  /* 0x0000000800007202 */ /* 0x000fd60000000f00 */
[----:B-1----:R-:W-:Y:S05]  /*01f0*/  @P1 BRA `(.L_x_1) ;  /* 0xfffffffc00d41947 */ /* 0x002fea000383ffff */
.L_x_0:
[----:B------:R-:W-:Y:S05]  /*0200*/  @P0 EXIT ;  /* 0x000000000000094d */ /* 0x000fea0003800000 */
[----:B------:R-:W1:Y:S01]  /*0210*/  S2UR UR5, SR_CgaCtaId ;  /* 0x00000000000579c3 */ /* 0x000e620000008800 */
[----:B------:R-:W-:-:S07]  /*0220*/  UMOV UR4, 0x400 ;  /* 0x0000040000047882 */ /* 0x000fce0000000000 */
[----:B------:R-:W2:Y:S01]  /*0230*/  LDC.64 R2, c[0x0][0x388] ;  /* 0x0000e200ff027b82 */ /* 0x000ea20000000a00 */
[----:B-1----:R-:W-:Y:S01]  /*0240*/  ULEA UR4, UR5, UR4, 0x18 ;  /* 0x0000000405047291 */ /* 0x002fe2000f8ec0ff */
[----:B--2---:R-:W-:-:S08]  /*0250*/  IMAD.WIDE.U32 R2, R7, 0x4, R2 ;  /* 0x0000000407027825 */ /* 0x004fd000078e0002 */
[----:B0-----:R-:W0:Y:S04]  /*0260*/  LDS R5, [UR4] ;  /* 0x00000004ff057984 */ /* 0x001e280008000800 */
[----:B0-----:R-:W-:Y:S01]  /*0270*/  STG.E desc[UR6][R2.64], R5 ;  /* 0x0000000502007986 */ /* 0x001fe2000c101906 */
[----:B------:R-:W-:Y:S05]  /*0280*/  EXIT ;  /* 0x000000000000794d */ /* 0x000fea0003800000 */
.L_x_2:
[----:B------:R-:W-:-:S00]  /*0290*/  BRA `(.L_x_2) ;  /* 0xfffffffc00fc7947 */ /* 0x000fc0000383ffff */
[----:B------:R-:W-:-:S00]  /*02a0*/  NOP ;  /* 0x0000000000007918 */ /* 0x000fc00000000000 */
        /* <DEDUP_REMOVED lines=13> */
.L_x_3:


//--------------------- .nv.shared._Z9reduce_v3ILi128EEvPfS0_ --------------------------
	.section	.nv.shared._Z9reduce_v3ILi128EEvPfS0_,"aw",@nobits
	.sectionflags	@""
	.align	4
.nv.shared._Z9reduce_v3ILi128EEvPfS0_:
	.zero		1536


//--------------------- .nv.shared.reserved.0     --------------------------
	.section	.nv.shared.reserved.0,"aw",@nobits
	.weak		__nv_reservedSMEM_offset_0_alias
	.size		__nv_reservedSMEM_offset_0_alias, 0, 64
	.other		__nv_reservedSMEM_offset_0_alias,@"STO_CUDA_RESERVED_SHARED STV_DEFAULT"
__nv_reservedSMEM_offset_0_alias:
	.zero		0
	.zero		64


//--------------------- .nv.constant0._Z9reduce_v3ILi128EEvPfS0_ --------------------------
	.section	.nv.constant0._Z9reduce_v3ILi128EEvPfS0_,"a",@progbits
	.sectionflags	@""
	.align	4
.nv.constant0._Z9reduce_v3ILi128EEvPfS0_:
	.zero		912


//--------------------- SYMBOLS --------------------------

	.type		.nv.reservedSmem.offset0,@object
	.size		.nv.reservedSmem.offset0,0x4
	.type		.nv.reservedSmem.cap,@object
	.size		.nv.reservedSmem.cap,0x4
